//
// Generated by NVIDIA NVVM Compiler
//
// Compiler Build ID: CL-36424714
// Cuda compilation tools, release 13.0, V13.0.88
// Based on NVVM 20.0.0
//

.version 9.0
.target sm_100
.address_size 64

	// .globl	_Z4testPfii
.const .align 4 .f32 dfactor;
.const .align 4 .b8 dSecrets[32] = {205, 204, 204, 61, 205, 204, 204, 61, 205, 204, 204, 61, 205, 204, 204, 61, 205, 204, 204, 61, 205, 204, 204, 61, 205, 204, 204, 61, 205, 204, 204, 61};

.visible .entry _Z4testPfii(
	.param .u64 .ptr .align 1 _Z4testPfii_param_0,
	.param .u32 _Z4testPfii_param_1,
	.param .u32 _Z4testPfii_param_2
)
{
	.reg .pred 	%p<2>;
	.reg .b32 	%r<3>;
	.reg .b32 	%f<2>;
	.reg .b64 	%rd<5>;

	ld.param.u64 	%rd1, [_Z4testPfii_param_0];
	ld.param.u32 	%r2, [_Z4testPfii_param_1];
	mov.u32 	%r1, %tid.x;
	setp.ge.s32 	%p1, %r1, %r2;
	@%p1 bra 	$L__BB0_2;
	cvta.to.global.u64 	%rd2, %rd1;
	ld.const.f32 	%f1, [dfactor];
	mul.wide.u32 	%rd3, %r1, 4;
	add.s64 	%rd4, %rd2, %rd3;
	st.global.f32 	[%rd4], %f1;
$L__BB0_2:
	ret;

}
	// .globl	_Z5test2PfiS_
.visible .entry _Z5test2PfiS_(
	.param .u64 .ptr .align 1 _Z5test2PfiS__param_0,
	.param .u32 _Z5test2PfiS__param_1,
	.param .u64 .ptr .align 1 _Z5test2PfiS__param_2
)
{
	.reg .pred 	%p<2>;
	.reg .b32 	%r<3>;
	.reg .b32 	%f<2>;
	.reg .b64 	%rd<5>;

	ld.param.u64 	%rd1, [_Z5test2PfiS__param_0];
	ld.param.u32 	%r2, [_Z5test2PfiS__param_1];
	mov.u32 	%r1, %tid.x;
	setp.ge.s32 	%p1, %r1, %r2;
	@%p1 bra 	$L__BB1_2;
	cvta.to.global.u64 	%rd2, %rd1;
	ld.const.f32 	%f1, [dfactor];
	mul.wide.u32 	%rd3, %r1, 4;
	add.s64 	%rd4, %rd2, %rd3;
	st.global.f32 	[%rd4], %f1;
$L__BB1_2:
	ret;

}
	// .globl	_Z5test3Pf
.visible .entry _Z5test3Pf(
	.param .u64 .ptr .align 1 _Z5test3Pf_param_0
)
{
	.reg .b32 	%r<2>;
	.reg .b32 	%f<2>;
	.reg .b64 	%rd<5>;

	ld.param.u64 	%rd1, [_Z5test3Pf_param_0];
	cvta.to.global.u64 	%rd2, %rd1;
	mov.u32 	%r1, %tid.x;
	ld.const.f32 	%f1, [dfactor];
	mul.wide.u32 	%rd3, %r1, 4;
	add.s64 	%rd4, %rd2, %rd3;
	st.global.f32 	[%rd4], %f1;
	ret;

}


// ===== COMPILED SASS (sm_100) =====

	.target	sm_100

	.elftype	@"ET_EXEC"


//--------------------- .note.nv.tkinfo           --------------------------
	.section	.note.nv.tkinfo,"",@"SHT_NOTE"
	.sectionflags	@"SHF_NOTE_NV_TKINFO"
	.tkinfo
        /*0018*/ 	.word	0x00000002
        /*0030*/ 	.string	""
        /*0030*/ 	.string	"ptxas"
        /*0030*/ 	.string	"Cuda compilation tools, release 13.0, V13.0.88"
        /*0030*/ 	.string	"Build cuda_13.0.r13.0/compiler.36424714_0"
        /*0030*/ 	.string	"-arch sm_100 -m 64 "



//--------------------- .note.nv.cuinfo           --------------------------
	.section	.note.nv.cuinfo,"",@"SHT_NOTE"
	.sectionflags	@"SHF_NOTE_NV_CUINFO"
        /*0018*/ 	.short	0x0002
        /*001a*/ 	.short	0x0064
        /*001c*/ 	.short	0x0082
	.zero		2


//--------------------- .nv.info                  --------------------------
	.section	.nv.info,"",@"SHT_CUDA_INFO"
	.align	4


	//----- nvinfo : EIATTR_REGCOUNT
	.align		4
        /*0000*/ 	.byte	0x04, 0x2f
        /*0002*/ 	.short	(.L_3 - .L_2)
	.align		4
.L_2:
        /*0004*/ 	.word	index@(_Z4testPfii)
        /*0008*/ 	.word	0x0000000a


	//----- nvinfo : EIATTR_FRAME_SIZE
	.align		4
.L_3:
        /*000c*/ 	.byte	0x04, 0x11
        /*000e*/ 	.short	(.L_5 - .L_4)
	.align		4
.L_4:
        /*0010*/ 	.word	index@(_Z4testPfii)
        /*0014*/ 	.word	0x00000000


	//----- nvinfo : EIATTR_REGCOUNT
	.align		4
.L_5:
        /*0018*/ 	.byte	0x04, 0x2f
        /*001a*/ 	.short	(.L_7 - .L_6)
	.align		4
.L_6:
        /*001c*/ 	.word	index@(_Z5test2PfiS_)
        /*0020*/ 	.word	0x0000000a


	//----- nvinfo : EIATTR_FRAME_SIZE
	.align		4
.L_7:
        /*0024*/ 	.byte	0x04, 0x11
        /*0026*/ 	.short	(.L_9 - .L_8)
	.align		4
.L_8:
        /*0028*/ 	.word	index@(_Z5test2PfiS_)
        /*002c*/ 	.word	0x00000000


	//----- nvinfo : EIATTR_REGCOUNT
	.align		4
.L_9:
        /*0030*/ 	.byte	0x04, 0x2f
        /*0032*/ 	.short	(.L_11 - .L_10)
	.align		4
.L_10:
        /*0034*/ 	.word	index@(_Z5test3Pf)
        /*0038*/ 	.word	0x0000000a


	//----- nvinfo : EIATTR_FRAME_SIZE
	.align		4
.L_11:
        /*003c*/ 	.byte	0x04, 0x11
        /*003e*/ 	.short	(.L_13 - .L_12)
	.align		4
.L_12:
        /*0040*/ 	.word	index@(_Z5test3Pf)
        /*0044*/ 	.word	0x00000000


	//----- nvinfo : EIATTR_MIN_STACK_SIZE
	.align		4
.L_13:
        /*0048*/ 	.byte	0x04, 0x12
        /*004a*/ 	.short	(.L_15 - .L_14)
	.align		4
.L_14:
        /*004c*/ 	.word	index@(_Z5test3Pf)
        /*0050*/ 	.word	0x00000000


	//----- nvinfo : EIATTR_MIN_STACK_SIZE
	.align		4
.L_15:
        /*0054*/ 	.byte	0x04, 0x12
        /*0056*/ 	.short	(.L_17 - .L_16)
	.align		4
.L_16:
        /*0058*/ 	.word	index@(_Z5test2PfiS_)
        /*005c*/ 	.word	0x00000000


	//----- nvinfo : EIATTR_MIN_STACK_SIZE
	.align		4
.L_17:
        /*0060*/ 	.byte	0x04, 0x12
        /*0062*/ 	.short	(.L_19 - .L_18)
	.align		4
.L_18:
        /*0064*/ 	.word	index@(_Z4testPfii)
        /*0068*/ 	.word	0x00000000
.L_19:


//--------------------- .nv.compat                --------------------------
	.section	.nv.compat,"",@"SHT_CUDA_COMPAT_INFO"
	.align	4
        /*0000*/ 	.byte	0x02, 0x09, 0x00, 0x00, 0x02, 0x02, 0x01, 0x00, 0x02, 0x05, 0x05, 0x00, 0x03, 0x07, 0x01, 0x01
        /*0010*/ 	.byte	0x02, 0x03, 0x00, 0x00, 0x02, 0x06, 0x01, 0x00, 0x04, 0x0b, 0x08, 0x00, 0x09, 0x00, 0x00, 0x00
        /*0020*/ 	.byte	0x00, 0x00, 0x00, 0x00


//--------------------- .nv.info._Z5test3Pf       --------------------------
	.section	.nv.info._Z5test3Pf,"",@"SHT_CUDA_INFO"
	.sectionflags	@""
	.align	4


	//----- nvinfo : EIATTR_CUDA_API_VERSION
	.align		4
        /*0000*/ 	.byte	0x04, 0x37
        /*0002*/ 	.short	(.L_21 - .L_20)
.L_20:
        /*0004*/ 	.word	0x00000082


	//----- nvinfo : EIATTR_KPARAM_INFO
	.align		4
.L_21:
        /*0008*/ 	.byte	0x04, 0x17
        /*000a*/ 	.short	(.L_23 - .L_22)
.L_22:
        /*000c*/ 	.word	0x00000000
        /*0010*/ 	.short	0x0000
        /*0012*/ 	.short	0x0000
        /*0014*/ 	.byte	0x00, 0xf5, 0x21, 0x00


	//----- nvinfo : EIATTR_SPARSE_MMA_MASK
	.align		4
.L_23:
        /*0018*/ 	.byte	0x03, 0x50
        /*001a*/ 	.short	0x0000


	//----- nvinfo : EIATTR_MAXREG_COUNT
	.align		4
        /*001c*/ 	.byte	0x03, 0x1b
        /*001e*/ 	.short	0x00ff


	//----- nvinfo : EIATTR_MERCURY_ISA_VERSION
	.align		4
        /*0020*/ 	.byte	0x03, 0x5f
        /*0022*/ 	.short	0x0101


	//----- nvinfo : EIATTR_VRC_CTA_INIT_COUNT
	.align		4
        /*0024*/ 	.byte	0x02, 0x4a
	.zero		1
	.zero		1


	//----- nvinfo : EIATTR_EXIT_INSTR_OFFSETS
	.align		4
        /*0028*/ 	.byte	0x04, 0x1c
        /*002a*/ 	.short	(.L_25 - .L_24)


	//   ....[0]....
.L_24:
        /*002c*/ 	.word	0x00000070


	//----- nvinfo : EIATTR_CBANK_PARAM_SIZE
	.align		4
.L_25:
        /*0030*/ 	.byte	0x03, 0x19
        /*0032*/ 	.short	0x0008


	//----- nvinfo : EIATTR_PARAM_CBANK
	.align		4
        /*0034*/ 	.byte	0x04, 0x0a
        /*0036*/ 	.short	(.L_27 - .L_26)
	.align		4
.L_26:
        /*0038*/ 	.word	index@(.nv.constant0._Z5test3Pf)
        /*003c*/ 	.short	0x0380
        /*003e*/ 	.short	0x0008


	//----- nvinfo : EIATTR_SW_WAR
	.align		4
.L_27:
        /*0040*/ 	.byte	0x04, 0x36
        /*0042*/ 	.short	(.L_29 - .L_28)
.L_28:
        /*0044*/ 	.word	0x00000008
.L_29:


//--------------------- .nv.info._Z5test2PfiS_    --------------------------
	.section	.nv.info._Z5test2PfiS_,"",@"SHT_CUDA_INFO"
	.sectionflags	@""
	.align	4


	//----- nvinfo : EIATTR_CUDA_API_VERSION
	.align		4
        /*0000*/ 	.byte	0x04, 0x37
        /*0002*/ 	.short	(.L_31 - .L_30)
.L_30:
        /*0004*/ 	.word	0x00000082


	//----- nvinfo : EIATTR_KPARAM_INFO
	.align		4
.L_31:
        /*0008*/ 	.byte	0x04, 0x17
        /*000a*/ 	.short	(.L_33 - .L_32)
.L_32:
        /*000c*/ 	.word	0x00000000
        /*0010*/ 	.short	0x0002
        /*0012*/ 	.short	0x0010
        /*0014*/ 	.byte	0x00, 0xf5, 0x21, 0x00


	//----- nvinfo : EIATTR_KPARAM_INFO
	.align		4
.L_33:
        /*0018*/ 	.byte	0x04, 0x17
        /*001a*/ 	.short	(.L_35 - .L_34)
.L_34:
        /*001c*/ 	.word	0x00000000
        /*0020*/ 	.short	0x0001
        /*0022*/ 	.short	0x0008
        /*0024*/ 	.byte	0x00, 0xf0, 0x11, 0x00


	//----- nvinfo : EIATTR_KPARAM_INFO
	.align		4
.L_35:
        /*0028*/ 	.byte	0x04, 0x17
        /*002a*/ 	.short	(.L_37 - .L_36)
.L_36:
        /*002c*/ 	.word	0x00000000
        /*0030*/ 	.short	0x0000
        /*0032*/ 	.short	0x0000
        /*0034*/ 	.byte	0x00, 0xf5, 0x21, 0x00


	//----- nvinfo : EIATTR_SPARSE_MMA_MASK
	.align		4
.L_37:
        /*0038*/ 	.byte	0x03, 0x50
        /*003a*/ 	.short	0x0000


	//----- nvinfo : EIATTR_MAXREG_COUNT
	.align		4
        /*003c*/ 	.byte	0x03, 0x1b
        /*003e*/ 	.short	0x00ff


	//----- nvinfo : EIATTR_MERCURY_ISA_VERSION
	.align		4
        /*0040*/ 	.byte	0x03, 0x5f
        /*0042*/ 	.short	0x0101


	//----- nvinfo : EIATTR_VRC_CTA_INIT_COUNT
	.align		4
        /*0044*/ 	.byte	0x02, 0x4a
	.zero		1
	.zero		1


	//----- nvinfo : EIATTR_EXIT_INSTR_OFFSETS
	.align		4
        /*0048*/ 	.byte	0x04, 0x1c
        /*004a*/ 	.short	(.L_39 - .L_38)


	//   ....[0]....
.L_38:
        /*004c*/ 	.word	0x00000040


	//   ....[1]....
        /*0050*/ 	.word	0x000000a0


	//----- nvinfo : EIATTR_CBANK_PARAM_SIZE
	.align		4
.L_39:
        /*0054*/ 	.byte	0x03, 0x19
        /*0056*/ 	.short	0x0018


	//----- nvinfo : EIATTR_PARAM_CBANK
	.align		4
        /*0058*/ 	.byte	0x04, 0x0a
        /*005a*/ 	.short	(.L_41 - .L_40)
	.align		4
.L_40:
        /*005c*/ 	.word	index@(.nv.constant0._Z5test2PfiS_)
        /*0060*/ 	.short	0x0380
        /*0062*/ 	.short	0x0018


	//----- nvinfo : EIATTR_SW_WAR
	.align		4
.L_41:
        /*0064*/ 	.byte	0x04, 0x36
        /*0066*/ 	.short	(.L_43 - .L_42)
.L_42:
        /*0068*/ 	.word	0x00000008
.L_43:


//--------------------- .nv.info._Z4testPfii      --------------------------
	.section	.nv.info._Z4testPfii,"",@"SHT_CUDA_INFO"
	.sectionflags	@""
	.align	4


	//----- nvinfo : EIATTR_CUDA_API_VERSION
	.align		4
        /*0000*/ 	.byte	0x04, 0x37
        /*0002*/ 	.short	(.L_45 - .L_44)
.L_44:
        /*0004*/ 	.word	0x00000082


	//----- nvinfo : EIATTR_KPARAM_INFO
	.align		4
.L_45:
        /*0008*/ 	.byte	0x04, 0x17
        /*000a*/ 	.short	(.L_47 - .L_46)
.L_46:
        /*000c*/ 	.word	0x00000000
        /*0010*/ 	.short	0x0002
        /*0012*/ 	.short	0x000c
        /*0014*/ 	.byte	0x00, 0xf0, 0x11, 0x00


	//----- nvinfo : EIATTR_KPARAM_INFO
	.align		4
.L_47:
        /*0018*/ 	.byte	0x04, 0x17
        /*001a*/ 	.short	(.L_49 - .L_48)
.L_48:
        /*001c*/ 	.word	0x00000000
        /*0020*/ 	.short	0x0001
        /*0022*/ 	.short	0x0008
        /*0024*/ 	.byte	0x00, 0xf0, 0x11, 0x00


	//----- nvinfo : EIATTR_KPARAM_INFO
	.align		4
.L_49:
        /*0028*/ 	.byte	0x04, 0x17
        /*002a*/ 	.short	(.L_51 - .L_50)
.L_50:
        /*002c*/ 	.word	0x00000000
        /*0030*/ 	.short	0x0000
        /*0032*/ 	.short	0x0000
        /*0034*/ 	.byte	0x00, 0xf5, 0x21, 0x00


	//----- nvinfo : EIATTR_SPARSE_MMA_MASK
	.align		4
.L_51:
        /*0038*/ 	.byte	0x03, 0x50
        /*003a*/ 	.short	0x0000


	//----- nvinfo : EIATTR_MAXREG_COUNT
	.align		4
        /*003c*/ 	.byte	0x03, 0x1b
        /*003e*/ 	.short	0x00ff


	//----- nvinfo : EIATTR_MERCURY_ISA_VERSION
	.align		4
        /*0040*/ 	.byte	0x03, 0x5f
        /*0042*/ 	.short	0x0101


	//----- nvinfo : EIATTR_VRC_CTA_INIT_COUNT
	.align		4
        /*0044*/ 	.byte	0x02, 0x4a
	.zero		1
	.zero		1


	//----- nvinfo : EIATTR_EXIT_INSTR_OFFSETS
	.align		4
        /*0048*/ 	.byte	0x04, 0x1c
        /*004a*/ 	.short	(.L_53 - .L_52)


	//   ....[0]....
.L_52:
        /*004c*/ 	.word	0x00000040


	//   ....[1]....
        /*0050*/ 	.word	0x000000a0


	//----- nvinfo : EIATTR_CBANK_PARAM_SIZE
	.align		4
.L_53:
        /*0054*/ 	.byte	0x03, 0x19
        /*0056*/ 	.short	0x0010


	//----- nvinfo : EIATTR_PARAM_CBANK
	.align		4
        /*0058*/ 	.byte	0x04, 0x0a
        /*005a*/ 	.short	(.L_55 - .L_54)
	.align		4
.L_54:
        /*005c*/ 	.word	index@(.nv.constant0._Z4testPfii)
        /*0060*/ 	.short	0x0380
        /*0062*/ 	.short	0x0010


	//----- nvinfo : EIATTR_SW_WAR
	.align		4
.L_55:
        /*0064*/ 	.byte	0x04, 0x36
        /*0066*/ 	.short	(.L_57 - .L_56)
.L_56:
        /*0068*/ 	.word	0x00000008
.L_57:


//--------------------- .nv.callgraph             --------------------------
	.section	.nv.callgraph,"",@"SHT_CUDA_CALLGRAPH"
	.align	4
	.sectionentsize	8
	.align		4
        /*0000*/ 	.word	0x00000000
	.align		4
        /*0004*/ 	.word	0xffffffff
	.align		4
        /*0008*/ 	.word	0x00000000
	.align		4
        /*000c*/ 	.word	0xfffffffe
	.align		4
        /*0010*/ 	.word	0x00000000
	.align		4
        /*0014*/ 	.word	0xfffffffd
	.align		4
        /*0018*/ 	.word	0x00000000
	.align		4
        /*001c*/ 	.word	0xfffffffc


//--------------------- .nv.constant3             --------------------------
	.section	.nv.constant3,"a",@progbits
	.align	4
.nv.constant3:
	.type		dfactor,@object
	.size		dfactor,(dSecrets - dfactor)
dfactor:
	.zero		4
	.type		dSecrets,@object
	.size		dSecrets,(.L_1 - dSecrets)
dSecrets:
        /*0004*/ 	.byte	0xcd, 0xcc, 0xcc, 0x3d, 0xcd, 0xcc, 0xcc, 0x3d, 0xcd, 0xcc, 0xcc, 0x3d, 0xcd, 0xcc, 0xcc, 0x3d
        /*0014*/ 	.byte	0xcd, 0xcc, 0xcc, 0x3d, 0xcd, 0xcc, 0xcc, 0x3d, 0xcd, 0xcc, 0xcc, 0x3d, 0xcd, 0xcc, 0xcc, 0x3d
.L_1:


//--------------------- .text._Z5test3Pf          --------------------------
	.section	.text._Z5test3Pf,"ax",@progbits
	.align	128
        .global         _Z5test3Pf
        .type           _Z5test3Pf,@function
        .size           _Z5test3Pf,(.L_x_3 - _Z5test3Pf)
        .other          _Z5test3Pf,@"STO_CUDA_ENTRY STV_DEFAULT"
_Z5test3Pf:
.text._Z5test3Pf:
[----:B------:R-:W-:Y:S01]  /*0000*/  LDC R1, c[0x0][0x37c] ;  /* 0x0000df00ff017b82 */ /* 0x000fe20000000800 */
[----:B------:R-:W0:Y:S07]  /*0010*/  S2R R5, SR_TID.X ;  /* 0x0000000000057919 */ /* 0x000e2e0000002100 */
[----:B------:R-:W0:Y:S01]  /*0020*/  LDC.64 R2, c[0x0][0x380] ;  /* 0x0000e000ff027b82 */ /* 0x000e220000000a00 */
[----:B------:R-:W1:Y:S07]  /*0030*/  LDCU.64 UR4, c[0x0][0x358] ;  /* 0x00006b00ff0477ac */ /* 0x000e6e0008000a00 */
[----:B------:R-:W1:Y:S01]  /*0040*/  LDC R7, c[0x3][RZ] ;  /* 0x00c00000ff077b82 */ /* 0x000e620000000800 */
[----:B0-----:R-:W-:-:S05]  /*0050*/  IMAD.WIDE.U32 R2, R5, 0x4, R2 ;  /* 0x0000000405027825 */ /* 0x001fca00078e0002 */
[----:B-1----:R-:W-:Y:S01]  /*0060*/  STG.E desc[UR4][R2.64], R7 ;  /* 0x0000000702007986 */ /* 0x002fe2000c101904 */
[----:B------:R-:W-:Y:S05]  /*0070*/  EXIT ;  /* 0x000000000000794d */ /* 0x000fea0003800000 */
.L_x_0:
[----:B------:R-:W-:-:S00]  /*0080*/  BRA `(.L_x_0) ;  /* 0xfffffffc00fc7947 */ /* 0x000fc0000383ffff */
[----:B------:R-:W-:-:S00]  /*0090*/  NOP ;  /* 0x0000000000007918 */ /* 0x000fc00000000000 */
        /* <DEDUP_REMOVED lines=14> */
.L_x_3:


//--------------------- .text._Z5test2PfiS_       --------------------------
	.section	.text._Z5test2PfiS_,"ax",@progbits
	.align	128
        .global         _Z5test2PfiS_
        .type           _Z5test2PfiS_,@function
        .size           _Z5test2PfiS_,(.L_x_4 - _Z5test2PfiS_)
        .other          _Z5test2PfiS_,@"STO_CUDA_ENTRY STV_DEFAULT"
_Z5test2PfiS_:
.text._Z5test2PfiS_:
[----:B------:R-:W-:Y:S01]  /*0000*/  LDC R1, c[0x0][0x37c] ;  /* 0x0000df00ff017b82 */ /* 0x000fe20000000800 */
[----:B------:R-:W0:Y:S01]  /*0010*/  S2R R5, SR_TID.X ;  /* 0x0000000000057919 */ /* 0x000e220000002100 */
[----:B------:R-:W0:Y:S02]  /*0020*/  LDCU UR4, c[0x0][0x388] ;  /* 0x00007100ff0477ac */ /* 0x000e240008000800 */
[----:B0-----:R-:W-:-:S13]  /*0030*/  ISETP.GE.AND P0, PT, R5, UR4, PT ;  /* 0x0000000405007c0c */ /* 0x001fda000bf06270 */
[----:B------:R-:W-:Y:S05]  /*0040*/  @P0 EXIT ;  /* 0x000000000000094d */ /* 0x000fea0003800000 */
[----:B------:R-:W0:Y:S01]  /*0050*/  LDC.64 R2, c[0x0][0x380] ;  /* 0x0000e000ff027b82 */ /* 0x000e220000000a00 */
[----:B------:R-:W1:Y:S07]  /*0060*/  LDCU.64 UR4, c[0x0][0x358] ;  /* 0x00006b00ff0477ac */ /* 0x000e6e0008000a00 */
[----:B------:R-:W1:Y:S01]  /*0070*/  LDC R7, c[0x3][RZ] ;  /* 0x00c00000ff077b82 */ /* 0x000e620000000800 */
[----:B0-----:R-:W-:-:S05]  /*0080*/  IMAD.WIDE.U32 R2, R5, 0x4, R2 ;  /* 0x0000000405027825 */ /* 0x001fca00078e0002 */
[----:B-1----:R-:W-:Y:S01]  /*0090*/  STG.E desc[UR4][R2.64], R7 ;  /* 0x0000000702007986 */ /* 0x002fe2000c101904 */
[----:B------:R-:W-:Y:S05]  /*00a0*/  EXIT ;  /* 0x000000000000794d */ /* 0x000fea0003800000 */
.L_x_1:
        /* <DEDUP_REMOVED lines=13> */
.L_x_4:


//--------------------- .text._Z4testPfii         --------------------------
	.section	.text._Z4testPfii,"ax",@progbits
	.align	128
        .global         _Z4testPfii
        .type           _Z4testPfii,@function
        .size           _Z4testPfii,(.L_x_5 - _Z4testPfii)
        .other          _Z4testPfii,@"STO_CUDA_ENTRY STV_DEFAULT"
_Z4testPfii:
.text._Z4testPfii:
        /* <DEDUP_REMOVED lines=11> */
.L_x_2:
        /* <DEDUP_REMOVED lines=13> */
.L_x_5:


//--------------------- .nv.shared.reserved.0     --------------------------
	.section	.nv.shared.reserved.0,"aw",@nobits
	.weak		__nv_reservedSMEM_offset_0_alias
	.size		__nv_reservedSMEM_offset_0_alias, 0, 64
	.other		__nv_reservedSMEM_offset_0_alias,@"STO_CUDA_RESERVED_SHARED STV_DEFAULT"
__nv_reservedSMEM_offset_0_alias:
	.zero		0
	.zero		64


//--------------------- .nv.constant0._Z5test3Pf  --------------------------
	.section	.nv.constant0._Z5test3Pf,"a",@progbits
	.sectionflags	@""
	.align	4
.nv.constant0._Z5test3Pf:
	.zero		904


//--------------------- .nv.constant0._Z5test2PfiS_ --------------------------
	.section	.nv.constant0._Z5test2PfiS_,"a",@progbits
	.sectionflags	@""
	.align	4
.nv.constant0._Z5test2PfiS_:
	.zero		920


//--------------------- .nv.constant0._Z4testPfii --------------------------
	.section	.nv.constant0._Z4testPfii,"a",@progbits
	.sectionflags	@""
	.align	4
.nv.constant0._Z4testPfii:
	.zero		912


//--------------------- SYMBOLS --------------------------

	.type		.nv.reservedSmem.offset0,@object
	.size		.nv.reservedSmem.offset0,0x4
